	.headerflags	@"EF_CUDA_TEXMODE_UNIFIED EF_CUDA_64BIT_ADDRESS EF_CUDA_ACCELERATORS EF_CUDA_SM90 EF_CUDA_VIRTUAL_SM(EF_CUDA_SM90)"
	.elftype	@"ET_EXEC"


//--------------------- .nv.info                  --------------------------
	.section	.nv.info,"",@"SHT_CUDA_INFO"
	.align	4


	//----- nvinfo : EIATTR_REGCOUNT
	.align		4
        /*0000*/ 	.byte	0x04, 0x2f
        /*0002*/ 	.short	(.L_1 - .L_0)
	.align		4
.L_0:
        /*0004*/ 	.word	index@(triton_poi_fused_convolution_relu_35)
        /*0008*/ 	.word	0x00000012


	//----- nvinfo : EIATTR_MIN_STACK_SIZE
	.align		4
.L_1:
        /*000c*/ 	.byte	0x04, 0x12
        /*000e*/ 	.short	(.L_3 - .L_2)
	.align		4
.L_2:
        /*0010*/ 	.word	index@(triton_poi_fused_convolution_relu_35)
        /*0014*/ 	.word	0x00000000


	//----- nvinfo : EIATTR_FRAME_SIZE
	.align		4
.L_3:
        /*0018*/ 	.byte	0x04, 0x11
        /*001a*/ 	.short	(.L_5 - .L_4)
	.align		4
.L_4:
        /*001c*/ 	.word	index@(triton_poi_fused_convolution_relu_35)
        /*0020*/ 	.word	0x00000000


	//----- nvinfo : EIATTR_MIN_STACK_SIZE
	.align		4
.L_5:
        /*0024*/ 	.byte	0x04, 0x12
        /*0026*/ 	.short	(.L_7 - .L_6)
	.align		4
.L_6:
        /*0028*/ 	.word	index@(triton_poi_fused_convolution_relu_35)
        /*002c*/ 	.word	0x00000000
.L_7:


//--------------------- .nv.info.triton_poi_fused_convolution_relu_35 --------------------------
	.section	.nv.info.triton_poi_fused_convolution_relu_35,"",@"SHT_CUDA_INFO"
	.sectionflags	@""
	.align	4


	//----- nvinfo : EIATTR_CUDA_API_VERSION
	.align		4
        /*0000*/ 	.byte	0x04, 0x37
        /*0002*/ 	.short	(.L_9 - .L_8)
.L_8:
        /*0004*/ 	.word	0x0000007c


	//----- nvinfo : EIATTR_KPARAM_INFO
	.align		4
.L_9:
        /*0008*/ 	.byte	0x04, 0x17
        /*000a*/ 	.short	(.L_11 - .L_10)
.L_10:
        /*000c*/ 	.word	0x00000000
        /*0010*/ 	.short	0x0002
        /*0012*/ 	.short	0x0010
        /*0014*/ 	.byte	0x00, 0xf0, 0x11, 0x00


	//----- nvinfo : EIATTR_KPARAM_INFO
	.align		4
.L_11:
        /*0018*/ 	.byte	0x04, 0x17
        /*001a*/ 	.short	(.L_13 - .L_12)
.L_12:
        /*001c*/ 	.word	0x00000000
        /*0020*/ 	.short	0x0001
        /*0022*/ 	.short	0x0008
        /*0024*/ 	.byte	0x00, 0xf4, 0x21, 0x00


	//----- nvinfo : EIATTR_KPARAM_INFO
	.align		4
.L_13:
        /*0028*/ 	.byte	0x04, 0x17
        /*002a*/ 	.short	(.L_15 - .L_14)
.L_14:
        /*002c*/ 	.word	0x00000000
        /*0030*/ 	.short	0x0000
        /*0032*/ 	.short	0x0000
        /*0034*/ 	.byte	0x00, 0xf4, 0x21, 0x00


	//----- nvinfo : EIATTR_SPARSE_MMA_MASK
	.align		4
.L_15:
        /*0038*/ 	.byte	0x03, 0x50
        /*003a*/ 	.short	0x0000


	//----- nvinfo : EIATTR_MAXREG_COUNT
	.align		4
        /*003c*/ 	.byte	0x03, 0x1b
        /*003e*/ 	.short	0x00ff


	//----- nvinfo : EIATTR_EXIT_INSTR_OFFSETS
	.align		4
        /*0040*/ 	.byte	0x04, 0x1c
        /*0042*/ 	.short	(.L_17 - .L_16)


	//   ....[0]....
.L_16:
        /*0044*/ 	.word	0x00000360


	//----- nvinfo : EIATTR_REQNTID
	.align		4
.L_17:
        /*0048*/ 	.byte	0x04, 0x10
        /*004a*/ 	.short	(.L_19 - .L_18)
.L_18:
        /*004c*/ 	.word	0x00000080
        /*0050*/ 	.word	0x00000001
        /*0054*/ 	.word	0x00000001


	//----- nvinfo : EIATTR_CBANK_PARAM_SIZE
	.align		4
.L_19:
        /*0058*/ 	.byte	0x03, 0x19
        /*005a*/ 	.short	0x0014


	//----- nvinfo : EIATTR_PARAM_CBANK
	.align		4
        /*005c*/ 	.byte	0x04, 0x0a
        /*005e*/ 	.short	(.L_21 - .L_20)
	.align		4
.L_20:
        /*0060*/ 	.word	index@(.nv.constant0.triton_poi_fused_convolution_relu_35)
        /*0064*/ 	.short	0x0210
        /*0066*/ 	.short	0x0014


	//----- nvinfo : EIATTR_SW_WAR
	.align		4
.L_21:
        /*0068*/ 	.byte	0x04, 0x36
        /*006a*/ 	.short	(.L_23 - .L_22)
.L_22:
        /*006c*/ 	.word	0x00000008
.L_23:


//--------------------- .nv.callgraph             --------------------------
	.section	.nv.callgraph,"",@"SHT_CUDA_CALLGRAPH"
	.align	4
	.sectionentsize	8
	.align		4
        /*0000*/ 	.word	0x00000000
	.align		4
        /*0004*/ 	.word	0xffffffff
	.align		4
        /*0008*/ 	.word	0x00000000
	.align		4
        /*000c*/ 	.word	0xfffffffe
	.align		4
        /*0010*/ 	.word	0x00000000
	.align		4
        /*0014*/ 	.word	0xfffffffd
	.align		4
        /*0018*/ 	.word	0x00000000
	.align		4
        /*001c*/ 	.word	0xfffffffc


//--------------------- .text.triton_poi_fused_convolution_relu_35 --------------------------
	.section	.text.triton_poi_fused_convolution_relu_35,"ax",@progbits
	.align	128
        .global         triton_poi_fused_convolution_relu_35
        .type           triton_poi_fused_convolution_relu_35,@function
        .size           triton_poi_fused_convolution_relu_35,(.L_x_1 - triton_poi_fused_convolution_relu_35)
        .other          triton_poi_fused_convolution_relu_35,@"STO_CUDA_ENTRY STV_DEFAULT"
triton_poi_fused_convolution_relu_35:
.text.triton_poi_fused_convolution_relu_35:
[----:B------:R-:W-:Y:S01]  /*0000*/  LDC R1, c[0x0][0x28] ;  /* 0x00000a00ff017b82 */ /* 0x000fe20000000800 */
[----:B------:R-:W1:Y:S07]  /*0010*/  S2R R0, SR_TID.X ;  /* 0x0000000000007919 */ /* 0x000e6e0000002100 */
[----:B------:R-:W2:Y:S01]  /*0020*/  LDC.64 R2, c[0x0][0x218] ;  /* 0x00008600ff027b82 */ /* 0x000ea20000000a00 */
[----:B------:R-:W-:Y:S01]  /*0030*/  ULDC.64 UR4, c[0x0][0x208] ;  /* 0x0000820000047ab9 */ /* 0x000fe20000000a00 */
[----:B------:R-:W3:Y:S06]  /*0040*/  S2R R5, SR_CTAID.X ;  /* 0x0000000000057919 */ /* 0x000eec0000002500 */
[----:B------:R-:W4:Y:S01]  /*0050*/  LDC.64 R8, c[0x0][0x210] ;  /* 0x00008400ff087b82 */ /* 0x000f220000000a00 */
[----:B-1----:R-:W-:Y:S01]  /*0060*/  IMAD.SHL.U32 R0, R0, 0x4, RZ ;  /* 0x0000000400007824 */ /* 0x002fe200078e00ff */
[----:B---3--:R-:W-:-:S04]  /*0070*/  SHF.R.S32.HI R4, RZ, 0x15, R5 ;  /* 0x00000015ff047819 */ /* 0x008fc80000011405 */
[----:B------:R-:W-:Y:S02]  /*0080*/  LOP3.LUT R0, R0, 0x1fc, RZ, 0xc0, !PT ;  /* 0x000001fc00007812 */ /* 0x000fe400078ec0ff */
[----:B------:R-:W-:-:S03]  /*0090*/  SGXT R4, R4, 0x1 ;  /* 0x000000010404781a */ /* 0x000fc60000000200 */
[----:B------:R-:W-:-:S04]  /*00a0*/  IMAD R5, R5, 0x400, R0 ;  /* 0x0000040005057824 */ /* 0x000fc800078e0200 */
[----:B----4-:R-:W-:Y:S01]  /*00b0*/  IMAD.WIDE R8, R5, 0x4, R8 ;  /* 0x0000000405087825 */ /* 0x010fe200078e0208 */
[----:B------:R-:W-:-:S04]  /*00c0*/  LEA.HI R4, R4, R5, RZ, 0x8 ;  /* 0x0000000504047211 */ /* 0x000fc800078f40ff */
[----:B------:R-:W-:Y:S01]  /*00d0*/  SHF.R.S32.HI R0, RZ, 0x8, R4 ;  /* 0x00000008ff007819 */ /* 0x000fe20000011404 */
[----:B------:R-:W-:-:S03]  /*00e0*/  VIADD R4, R4, 0x200 ;  /* 0x0000020004047836 */ /* 0x000fc60000000000 */
[----:B------:R-:W-:Y:S02]  /*00f0*/  LEA.HI R6, R0, R0, RZ, 0x8 ;  /* 0x0000000000067211 */ /* 0x000fe400078f40ff */
[----:B------:R-:W-:Y:S02]  /*0100*/  SHF.R.S32.HI R4, RZ, 0x8, R4 ;  /* 0x00000008ff047819 */ /* 0x000fe40000011404 */
[----:B------:R-:W-:Y:S02]  /*0110*/  LOP3.LUT R7, R6, 0xffffff00, RZ, 0xc0, !PT ;  /* 0xffffff0006077812 */ /* 0x000fe400078ec0ff */
[----:B------:R-:W-:-:S03]  /*0120*/  LEA.HI R6, R4, R4, RZ, 0x8 ;  /* 0x0000000404067211 */ /* 0x000fc600078f40ff */
[----:B------:R-:W-:Y:S01]  /*0130*/  IMAD.IADD R7, R0, 0x1, -R7 ;  /* 0x0000000100077824 */ /* 0x000fe200078e0a07 */
[----:B------:R-:W-:-:S03]  /*0140*/  LOP3.LUT R13, R6, 0xffffff00, RZ, 0xc0, !PT ;  /* 0xffffff00060d7812 */ /* 0x000fc600078ec0ff */
[----:B--2---:R-:W-:-:S04]  /*0150*/  IMAD.WIDE R10, R7, 0x4, R2 ;  /* 0x00000004070a7825 */ /* 0x004fc800078e0202 */
[----:B------:R-:W-:Y:S02]  /*0160*/  IMAD.IADD R13, R4, 0x1, -R13 ;  /* 0x00000001040d7824 */ /* 0x000fe400078e0a0d */
[----:B------:R-:W2:Y:S02]  /*0170*/  LDG.E.128 R4, desc[UR4][R8.64] ;  /* 0x0000000408047981 */ /* 0x000ea4000c1e1d00 */
[----:B------:R-:W-:Y:S02]  /*0180*/  IMAD.WIDE R2, R13, 0x4, R2 ;  /* 0x000000040d027825 */ /* 0x000fe400078e0202 */
[----:B------:R-:W2:Y:S04]  /*0190*/  LDG.E.EL R10, desc[UR4][R10.64] ;  /* 0x000000040a0a7981 */ /* 0x000ea8000c2e1900 */
[----:B------:R-:W3:Y:S04]  /*01a0*/  LDG.E.EL R2, desc[UR4][R2.64] ;  /* 0x0000000402027981 */ /* 0x000ee8000c2e1900 */
[----:B------:R-:W3:Y:S01]  /*01b0*/  LDG.E.128 R12, desc[UR4][R8.64+0x800] ;  /* 0x00080004080c7981 */ /* 0x000ee2000c1e1d00 */
[CC--:B--2---:R-:W-:Y:S01]  /*01c0*/  FSETP.GEU.AND P6, PT, R5.reuse, -R10.reuse, PT ;  /* 0x8000000a0500720b */ /* 0x0c4fe20003fce000 */
[--C-:B------:R-:W-:Y:S01]  /*01d0*/  FADD R5, R5, R10.reuse ;  /* 0x0000000a05057221 */ /* 0x100fe20000000000 */
[CC--:B------:R-:W-:Y:S01]  /*01e0*/  FSETP.GEU.AND P0, PT, R6.reuse, -R10.reuse, PT ;  /* 0x8000000a0600720b */ /* 0x0c0fe20003f0e000 */
[--C-:B------:R-:W-:Y:S01]  /*01f0*/  FADD R6, R6, R10.reuse ;  /* 0x0000000a06067221 */ /* 0x100fe20000000000 */
[C---:B------:R-:W-:Y:S01]  /*0200*/  FSETP.GEU.AND P1, PT, R7.reuse, -R10, PT ;  /* 0x8000000a0700720b */ /* 0x040fe20003f2e000 */
[----:B------:R-:W-:Y:S01]  /*0210*/  FADD R7, R7, R10 ;  /* 0x0000000a07077221 */ /* 0x000fe20000000000 */
[----:B------:R-:W-:-:S02]  /*0220*/  SEL R5, R5, RZ, P6 ;  /* 0x000000ff05057207 */ /* 0x000fc40003000000 */
[CC--:B---3--:R-:W-:Y:S01]  /*0230*/  FSETP.GEU.AND P3, PT, R13.reuse, -R2.reuse, PT ;  /* 0x800000020d00720b */ /* 0x0c8fe20003f6e000 */
[--C-:B------:R-:W-:Y:S01]  /*0240*/  FADD R13, R13, R2.reuse ;  /* 0x000000020d0d7221 */ /* 0x100fe20000000000 */
[CC--:B------:R-:W-:Y:S01]  /*0250*/  FSETP.GEU.AND P4, PT, R14.reuse, -R2.reuse, PT ;  /* 0x800000020e00720b */ /* 0x0c0fe20003f8e000 */
[--C-:B------:R-:W-:Y:S01]  /*0260*/  FADD R14, R14, R2.reuse ;  /* 0x000000020e0e7221 */ /* 0x100fe20000000000 */
[C---:B------:R-:W-:Y:S01]  /*0270*/  FSETP.GEU.AND P5, PT, R15.reuse, -R2, PT ;  /* 0x800000020f00720b */ /* 0x040fe20003fae000 */
[----:B------:R-:W-:Y:S01]  /*0280*/  FADD R15, R15, R2 ;  /* 0x000000020f0f7221 */ /* 0x000fe20000000000 */
[C---:B------:R-:W-:Y:S01]  /*0290*/  FSETP.GEU.AND P2, PT, R4.reuse, -R10, PT ;  /* 0x8000000a0400720b */ /* 0x040fe20003f4e000 */
[----:B------:R-:W-:Y:S01]  /*02a0*/  FADD R4, R4, R10 ;  /* 0x0000000a04047221 */ /* 0x000fe20000000000 */
[C---:B------:R-:W-:Y:S01]  /*02b0*/  FSETP.GEU.AND P6, PT, R12.reuse, -R2, PT ;  /* 0x800000020c00720b */ /* 0x040fe20003fce000 */
[----:B------:R-:W-:Y:S01]  /*02c0*/  FADD R2, R12, R2 ;  /* 0x000000020c027221 */ /* 0x000fe20000000000 */
[----:B------:R-:W-:-:S02]  /*02d0*/  SEL R6, R6, RZ, P0 ;  /* 0x000000ff06067207 */ /* 0x000fc40000000000 */
[----:B------:R-:W-:Y:S02]  /*02e0*/  SEL R7, R7, RZ, P1 ;  /* 0x000000ff07077207 */ /* 0x000fe40000800000 */
[----:B------:R-:W-:Y:S02]  /*02f0*/  SEL R4, R4, RZ, P2 ;  /* 0x000000ff04047207 */ /* 0x000fe40001000000 */
[----:B------:R-:W-:Y:S02]  /*0300*/  SEL R13, R13, RZ, P3 ;  /* 0x000000ff0d0d7207 */ /* 0x000fe40001800000 */
[----:B------:R-:W-:Y:S01]  /*0310*/  SEL R14, R14, RZ, P4 ;  /* 0x000000ff0e0e7207 */ /* 0x000fe20002000000 */
[----:B------:R-:W-:Y:S01]  /*0320*/  STG.E.128 desc[UR4][R8.64], R4 ;  /* 0x0000000408007986 */ /* 0x000fe2000c101d04 */
[----:B------:R-:W-:Y:S02]  /*0330*/  SEL R15, R15, RZ, P5 ;  /* 0x000000ff0f0f7207 */ /* 0x000fe40002800000 */
[----:B------:R-:W-:-:S05]  /*0340*/  SEL R12, R2, RZ, P6 ;  /* 0x000000ff020c7207 */ /* 0x000fca0003000000 */
[----:B------:R-:W-:Y:S01]  /*0350*/  STG.E.128 desc[UR4][R8.64+0x800], R12 ;  /* 0x0008000c08007986 */ /* 0x000fe2000c101d04 */
[----:B------:R-:W-:Y:S05]  /*0360*/  EXIT ;  /* 0x000000000000794d */ /* 0x000fea0003800000 */
.L_x_0:
[----:B------:R-:W-:-:S00]  /*0370*/  BRA `(.L_x_0) ;  /* 0xfffffffc00fc7947 */ /* 0x000fc0000383ffff */
[----:B------:R-:W-:-:S00]  /*0380*/  NOP ;  /* 0x0000000000007918 */ /* 0x000fc00000000000 */
[----:B------:R-:W-:-:S00]  /*0390*/  NOP ;  /* 0x0000000000007918 */ /* 0x000fc00000000000 */
[----:B------:R-:W-:-:S00]  /*03a0*/  NOP ;  /* 0x0000000000007918 */ /* 0x000fc00000000000 */
[----:B------:R-:W-:-:S00]  /*03b0*/  NOP ;  /* 0x0000000000007918 */ /* 0x000fc00000000000 */
[----:B------:R-:W-:-:S00]  /*03c0*/  NOP ;  /* 0x0000000000007918 */ /* 0x000fc00000000000 */
[----:B------:R-:W-:-:S00]  /*03d0*/  NOP ;  /* 0x0000000000007918 */ /* 0x000fc00000000000 */
[----:B------:R-:W-:-:S00]  /*03e0*/  NOP ;  /* 0x0000000000007918 */ /* 0x000fc00000000000 */
[----:B------:R-:W-:-:S00]  /*03f0*/  NOP ;  /* 0x0000000000007918 */ /* 0x000fc00000000000 */
.L_x_1:


//--------------------- .nv.constant0.triton_poi_fused_convolution_relu_35 --------------------------
	.section	.nv.constant0.triton_poi_fused_convolution_relu_35,"a",@progbits
	.sectionflags	@""
	.align	4
.nv.constant0.triton_poi_fused_convolution_relu_35:
	.zero		548
